//
// Generated by NVIDIA NVVM Compiler
//
// Compiler Build ID: CL-36424714
// Cuda compilation tools, release 13.0, V13.0.88
// Based on NVVM 20.0.0
//

.version 9.0
.target sm_100
.address_size 64

	// .globl	_Z15transpose_naivePfPKfii

.visible .entry _Z15transpose_naivePfPKfii(
	.param .u64 .ptr .align 1 _Z15transpose_naivePfPKfii_param_0,
	.param .u64 .ptr .align 1 _Z15transpose_naivePfPKfii_param_1,
	.param .u32 _Z15transpose_naivePfPKfii_param_2,
	.param .u32 _Z15transpose_naivePfPKfii_param_3
)
{
	.reg .pred 	%p<4>;
	.reg .b32 	%r<15>;
	.reg .b32 	%f<2>;
	.reg .b64 	%rd<9>;

	ld.param.u64 	%rd1, [_Z15transpose_naivePfPKfii_param_0];
	ld.param.u64 	%rd2, [_Z15transpose_naivePfPKfii_param_1];
	ld.param.u32 	%r3, [_Z15transpose_naivePfPKfii_param_2];
	ld.param.u32 	%r5, [_Z15transpose_naivePfPKfii_param_3];
	mov.u32 	%r6, %ctaid.x;
	mov.u32 	%r7, %ntid.x;
	mov.u32 	%r8, %tid.x;
	mad.lo.s32 	%r1, %r6, %r7, %r8;
	mov.u32 	%r9, %ctaid.y;
	mov.u32 	%r10, %ntid.y;
	mov.u32 	%r11, %tid.y;
	mad.lo.s32 	%r12, %r9, %r10, %r11;
	setp.ge.s32 	%p1, %r1, %r3;
	setp.ge.s32 	%p2, %r12, %r5;
	or.pred  	%p3, %p1, %p2;
	@%p3 bra 	$L__BB0_2;
	cvta.to.global.u64 	%rd3, %rd2;
	cvta.to.global.u64 	%rd4, %rd1;
	mad.lo.s32 	%r13, %r3, %r12, %r1;
	mul.wide.s32 	%rd5, %r13, 4;
	add.s64 	%rd6, %rd3, %rd5;
	ld.global.nc.f32 	%f1, [%rd6];
	mad.lo.s32 	%r14, %r5, %r1, %r12;
	mul.wide.s32 	%rd7, %r14, 4;
	add.s64 	%rd8, %rd4, %rd7;
	st.global.f32 	[%rd8], %f1;
$L__BB0_2:
	ret;

}


// ===== COMPILED SASS (sm_100) =====

	.target	sm_100

	.elftype	@"ET_EXEC"


//--------------------- .note.nv.tkinfo           --------------------------
	.section	.note.nv.tkinfo,"",@"SHT_NOTE"
	.sectionflags	@"SHF_NOTE_NV_TKINFO"
	.tkinfo
        /*0018*/ 	.word	0x00000002
        /*0030*/ 	.string	""
        /*0030*/ 	.string	"ptxas"
        /*0030*/ 	.string	"Cuda compilation tools, release 13.0, V13.0.88"
        /*0030*/ 	.string	"Build cuda_13.0.r13.0/compiler.36424714_0"
        /*0030*/ 	.string	"-arch sm_100 -m 64 "



//--------------------- .note.nv.cuinfo           --------------------------
	.section	.note.nv.cuinfo,"",@"SHT_NOTE"
	.sectionflags	@"SHF_NOTE_NV_CUINFO"
        /*0018*/ 	.short	0x0002
        /*001a*/ 	.short	0x0064
        /*001c*/ 	.short	0x0082
	.zero		2


//--------------------- .nv.info                  --------------------------
	.section	.nv.info,"",@"SHT_CUDA_INFO"
	.align	4


	//----- nvinfo : EIATTR_REGCOUNT
	.align		4
        /*0000*/ 	.byte	0x04, 0x2f
        /*0002*/ 	.short	(.L_1 - .L_0)
	.align		4
.L_0:
        /*0004*/ 	.word	index@(_Z15transpose_naivePfPKfii)
        /*0008*/ 	.word	0x0000000a


	//----- nvinfo : EIATTR_FRAME_SIZE
	.align		4
.L_1:
        /*000c*/ 	.byte	0x04, 0x11
        /*000e*/ 	.short	(.L_3 - .L_2)
	.align		4
.L_2:
        /*0010*/ 	.word	index@(_Z15transpose_naivePfPKfii)
        /*0014*/ 	.word	0x00000000


	//----- nvinfo : EIATTR_MIN_STACK_SIZE
	.align		4
.L_3:
        /*0018*/ 	.byte	0x04, 0x12
        /*001a*/ 	.short	(.L_5 - .L_4)
	.align		4
.L_4:
        /*001c*/ 	.word	index@(_Z15transpose_naivePfPKfii)
        /*0020*/ 	.word	0x00000000
.L_5:


//--------------------- .nv.compat                --------------------------
	.section	.nv.compat,"",@"SHT_CUDA_COMPAT_INFO"
	.align	4
        /*0000*/ 	.byte	0x02, 0x09, 0x00, 0x00, 0x02, 0x02, 0x01, 0x00, 0x02, 0x05, 0x05, 0x00, 0x03, 0x07, 0x01, 0x01
        /*0010*/ 	.byte	0x02, 0x03, 0x00, 0x00, 0x02, 0x06, 0x01, 0x00, 0x04, 0x0b, 0x08, 0x00, 0x09, 0x00, 0x00, 0x00
        /*0020*/ 	.byte	0x00, 0x00, 0x00, 0x00


//--------------------- .nv.info._Z15transpose_naivePfPKfii --------------------------
	.section	.nv.info._Z15transpose_naivePfPKfii,"",@"SHT_CUDA_INFO"
	.sectionflags	@""
	.align	4


	//----- nvinfo : EIATTR_CUDA_API_VERSION
	.align		4
        /*0000*/ 	.byte	0x04, 0x37
        /*0002*/ 	.short	(.L_7 - .L_6)
.L_6:
        /*0004*/ 	.word	0x00000082


	//----- nvinfo : EIATTR_KPARAM_INFO
	.align		4
.L_7:
        /*0008*/ 	.byte	0x04, 0x17
        /*000a*/ 	.short	(.L_9 - .L_8)
.L_8:
        /*000c*/ 	.word	0x00000000
        /*0010*/ 	.short	0x0003
        /*0012*/ 	.short	0x0014
        /*0014*/ 	.byte	0x00, 0xf0, 0x11, 0x00


	//----- nvinfo : EIATTR_KPARAM_INFO
	.align		4
.L_9:
        /*0018*/ 	.byte	0x04, 0x17
        /*001a*/ 	.short	(.L_11 - .L_10)
.L_10:
        /*001c*/ 	.word	0x00000000
        /*0020*/ 	.short	0x0002
        /*0022*/ 	.short	0x0010
        /*0024*/ 	.byte	0x00, 0xf0, 0x11, 0x00


	//----- nvinfo : EIATTR_KPARAM_INFO
	.align		4
.L_11:
        /*0028*/ 	.byte	0x04, 0x17
        /*002a*/ 	.short	(.L_13 - .L_12)
.L_12:
        /*002c*/ 	.word	0x00000000
        /*0030*/ 	.short	0x0001
        /*0032*/ 	.short	0x0008
        /*0034*/ 	.byte	0x00, 0xf5, 0x21, 0x00


	//----- nvinfo : EIATTR_KPARAM_INFO
	.align		4
.L_13:
        /*0038*/ 	.byte	0x04, 0x17
        /*003a*/ 	.short	(.L_15 - .L_14)
.L_14:
        /*003c*/ 	.word	0x00000000
        /*0040*/ 	.short	0x0000
        /*0042*/ 	.short	0x0000
        /*0044*/ 	.byte	0x00, 0xf5, 0x21, 0x00


	//----- nvinfo : EIATTR_SPARSE_MMA_MASK
	.align		4
.L_15:
        /*0048*/ 	.byte	0x03, 0x50
        /*004a*/ 	.short	0x0000


	//----- nvinfo : EIATTR_MAXREG_COUNT
	.align		4
        /*004c*/ 	.byte	0x03, 0x1b
        /*004e*/ 	.short	0x00ff


	//----- nvinfo : EIATTR_MERCURY_ISA_VERSION
	.align		4
        /*0050*/ 	.byte	0x03, 0x5f
        /*0052*/ 	.short	0x0101


	//----- nvinfo : EIATTR_VRC_CTA_INIT_COUNT
	.align		4
        /*0054*/ 	.byte	0x02, 0x4a
	.zero		1
	.zero		1


	//----- nvinfo : EIATTR_EXIT_INSTR_OFFSETS
	.align		4
        /*0058*/ 	.byte	0x04, 0x1c
        /*005a*/ 	.short	(.L_17 - .L_16)


	//   ....[0]....
.L_16:
        /*005c*/ 	.word	0x000000c0


	//   ....[1]....
        /*0060*/ 	.word	0x00000160


	//----- nvinfo : EIATTR_CBANK_PARAM_SIZE
	.align		4
.L_17:
        /*0064*/ 	.byte	0x03, 0x19
        /*0066*/ 	.short	0x0018


	//----- nvinfo : EIATTR_PARAM_CBANK
	.align		4
        /*0068*/ 	.byte	0x04, 0x0a
        /*006a*/ 	.short	(.L_19 - .L_18)
	.align		4
.L_18:
        /*006c*/ 	.word	index@(.nv.constant0._Z15transpose_naivePfPKfii)
        /*0070*/ 	.short	0x0380
        /*0072*/ 	.short	0x0018


	//----- nvinfo : EIATTR_SW_WAR
	.align		4
.L_19:
        /*0074*/ 	.byte	0x04, 0x36
        /*0076*/ 	.short	(.L_21 - .L_20)
.L_20:
        /*0078*/ 	.word	0x00000008
.L_21:


//--------------------- .nv.callgraph             --------------------------
	.section	.nv.callgraph,"",@"SHT_CUDA_CALLGRAPH"
	.align	4
	.sectionentsize	8
	.align		4
        /*0000*/ 	.word	0x00000000
	.align		4
        /*0004*/ 	.word	0xffffffff
	.align		4
        /*0008*/ 	.word	0x00000000
	.align		4
        /*000c*/ 	.word	0xfffffffe
	.align		4
        /*0010*/ 	.word	0x00000000
	.align		4
        /*0014*/ 	.word	0xfffffffd
	.align		4
        /*0018*/ 	.word	0x00000000
	.align		4
        /*001c*/ 	.word	0xfffffffc


//--------------------- .text._Z15transpose_naivePfPKfii --------------------------
	.section	.text._Z15transpose_naivePfPKfii,"ax",@progbits
	.align	128
        .global         _Z15transpose_naivePfPKfii
        .type           _Z15transpose_naivePfPKfii,@function
        .size           _Z15transpose_naivePfPKfii,(.L_x_1 - _Z15transpose_naivePfPKfii)
        .other          _Z15transpose_naivePfPKfii,@"STO_CUDA_ENTRY STV_DEFAULT"
_Z15transpose_naivePfPKfii:
.text._Z15transpose_naivePfPKfii:
[----:B------:R-:W-:Y:S01]  /*0000*/  LDC R1, c[0x0][0x37c] ;  /* 0x0000df00ff017b82 */ /* 0x000fe20000000800 */
[----:B------:R-:W0:Y:S07]  /*0010*/  S2R R2, SR_TID.Y ;  /* 0x0000000000027919 */ /* 0x000e2e0000002200 */
[----:B------:R-:W1:Y:S01]  /*0020*/  LDC R0, c[0x0][0x360] ;  /* 0x0000d800ff007b82 */ /* 0x000e620000000800 */
[----:B------:R-:W2:Y:S01]  /*0030*/  LDCU.64 UR6, c[0x0][0x390] ;  /* 0x00007200ff0677ac */ /* 0x000ea20008000a00 */
[----:B------:R-:W1:Y:S06]  /*0040*/  S2R R3, SR_TID.X ;  /* 0x0000000000037919 */ /* 0x000e6c0000002100 */
[----:B------:R-:W0:Y:S08]  /*0050*/  S2UR UR5, SR_CTAID.Y ;  /* 0x00000000000579c3 */ /* 0x000e300000002600 */
[----:B------:R-:W0:Y:S08]  /*0060*/  LDC R7, c[0x0][0x364] ;  /* 0x0000d900ff077b82 */ /* 0x000e300000000800 */
[----:B------:R-:W1:Y:S01]  /*0070*/  S2UR UR4, SR_CTAID.X ;  /* 0x00000000000479c3 */ /* 0x000e620000002500 */
[----:B0-----:R-:W-:-:S05]  /*0080*/  IMAD R7, R7, UR5, R2 ;  /* 0x0000000507077c24 */ /* 0x001fca000f8e0202 */
[----:B--2---:R-:W-:Y:S01]  /*0090*/  ISETP.GE.AND P0, PT, R7, UR7, PT ;  /* 0x0000000707007c0c */ /* 0x004fe2000bf06270 */
[----:B-1----:R-:W-:-:S05]  /*00a0*/  IMAD R0, R0, UR4, R3 ;  /* 0x0000000400007c24 */ /* 0x002fca000f8e0203 */
[----:B------:R-:W-:-:S13]  /*00b0*/  ISETP.GE.OR P0, PT, R0, UR6, P0 ;  /* 0x0000000600007c0c */ /* 0x000fda0008706670 */
[----:B------:R-:W-:Y:S05]  /*00c0*/  @P0 EXIT ;  /* 0x000000000000094d */ /* 0x000fea0003800000 */
[----:B------:R-:W0:Y:S01]  /*00d0*/  LDC.64 R2, c[0x0][0x388] ;  /* 0x0000e200ff027b82 */ /* 0x000e220000000a00 */
[----:B------:R-:W1:Y:S01]  /*00e0*/  LDCU.64 UR4, c[0x0][0x358] ;  /* 0x00006b00ff0477ac */ /* 0x000e620008000a00 */
[----:B------:R-:W-:-:S04]  /*00f0*/  IMAD R5, R7, UR6, R0 ;  /* 0x0000000607057c24 */ /* 0x000fc8000f8e0200 */
[----:B0-----:R-:W-:Y:S02]  /*0100*/  IMAD.WIDE R2, R5, 0x4, R2 ;  /* 0x0000000405027825 */ /* 0x001fe400078e0202 */
[----:B------:R-:W0:Y:S04]  /*0110*/  LDC.64 R4, c[0x0][0x380] ;  /* 0x0000e000ff047b82 */ /* 0x000e280000000a00 */
[----:B-1----:R-:W2:Y:S01]  /*0120*/  LDG.E.CONSTANT R3, desc[UR4][R2.64] ;  /* 0x0000000402037981 */ /* 0x002ea2000c1e9900 */
[----:B------:R-:W-:-:S04]  /*0130*/  IMAD R7, R0, UR7, R7 ;  /* 0x0000000700077c24 */ /* 0x000fc8000f8e0207 */
[----:B0-----:R-:W-:-:S05]  /*0140*/  IMAD.WIDE R4, R7, 0x4, R4 ;  /* 0x0000000407047825 */ /* 0x001fca00078e0204 */
[----:B--2---:R-:W-:Y:S01]  /*0150*/  STG.E desc[UR4][R4.64], R3 ;  /* 0x0000000304007986 */ /* 0x004fe2000c101904 */
[----:B------:R-:W-:Y:S05]  /*0160*/  EXIT ;  /* 0x000000000000794d */ /* 0x000fea0003800000 */
.L_x_0:
[----:B------:R-:W-:-:S00]  /*0170*/  BRA `(.L_x_0) ;  /* 0xfffffffc00fc7947 */ /* 0x000fc0000383ffff */
[----:B------:R-:W-:-:S00]  /*0180*/  NOP ;  /* 0x0000000000007918 */ /* 0x000fc00000000000 */
[----:B------:R-:W-:-:S00]  /*0190*/  NOP ;  /* 0x0000000000007918 */ /* 0x000fc00000000000 */
[----:B------:R-:W-:-:S00]  /*01a0*/  NOP ;  /* 0x0000000000007918 */ /* 0x000fc00000000000 */
[----:B------:R-:W-:-:S00]  /*01b0*/  NOP ;  /* 0x0000000000007918 */ /* 0x000fc00000000000 */
[----:B------:R-:W-:-:S00]  /*01c0*/  NOP ;  /* 0x0000000000007918 */ /* 0x000fc00000000000 */
[----:B------:R-:W-:-:S00]  /*01d0*/  NOP ;  /* 0x0000000000007918 */ /* 0x000fc00000000000 */
[----:B------:R-:W-:-:S00]  /*01e0*/  NOP ;  /* 0x0000000000007918 */ /* 0x000fc00000000000 */
[----:B------:R-:W-:-:S00]  /*01f0*/  NOP ;  /* 0x0000000000007918 */ /* 0x000fc00000000000 */
.L_x_1:


//--------------------- .nv.shared.reserved.0     --------------------------
	.section	.nv.shared.reserved.0,"aw",@nobits
	.weak		__nv_reservedSMEM_offset_0_alias
	.size		__nv_reservedSMEM_offset_0_alias, 0, 64
	.other		__nv_reservedSMEM_offset_0_alias,@"STO_CUDA_RESERVED_SHARED STV_DEFAULT"
__nv_reservedSMEM_offset_0_alias:
	.zero		0
	.zero		64


//--------------------- .nv.constant0._Z15transpose_naivePfPKfii --------------------------
	.section	.nv.constant0._Z15transpose_naivePfPKfii,"a",@progbits
	.sectionflags	@""
	.align	4
.nv.constant0._Z15transpose_naivePfPKfii:
	.zero		920


//--------------------- SYMBOLS --------------------------

	.type		.nv.reservedSmem.offset0,@object
	.size		.nv.reservedSmem.offset0,0x4
